//
// Generated by NVIDIA NVVM Compiler
//
// Compiler Build ID: CL-36424714
// Cuda compilation tools, release 13.0, V13.0.88
// Based on NVVM 20.0.0
//

.version 9.0
.target sm_100
.address_size 64

	// .globl	_Z19apply_window_kernelP6float2Pfii

.visible .entry _Z19apply_window_kernelP6float2Pfii(
	.param .u64 .ptr .align 1 _Z19apply_window_kernelP6float2Pfii_param_0,
	.param .u64 .ptr .align 1 _Z19apply_window_kernelP6float2Pfii_param_1,
	.param .u32 _Z19apply_window_kernelP6float2Pfii_param_2,
	.param .u32 _Z19apply_window_kernelP6float2Pfii_param_3
)
{
	.reg .pred 	%p<2>;
	.reg .b32 	%r<8>;
	.reg .b32 	%f<7>;
	.reg .b64 	%rd<9>;

	ld.param.u64 	%rd1, [_Z19apply_window_kernelP6float2Pfii_param_0];
	ld.param.u64 	%rd2, [_Z19apply_window_kernelP6float2Pfii_param_1];
	ld.param.u32 	%r2, [_Z19apply_window_kernelP6float2Pfii_param_2];
	ld.param.u32 	%r3, [_Z19apply_window_kernelP6float2Pfii_param_3];
	mov.u32 	%r4, %ctaid.x;
	mov.u32 	%r5, %ntid.x;
	mov.u32 	%r6, %tid.x;
	mad.lo.s32 	%r1, %r4, %r5, %r6;
	mul.lo.s32 	%r7, %r3, %r2;
	setp.ge.s32 	%p1, %r1, %r7;
	@%p1 bra 	$L__BB0_2;
	cvta.to.global.u64 	%rd3, %rd2;
	cvta.to.global.u64 	%rd4, %rd1;
	mul.wide.s32 	%rd5, %r1, 4;
	add.s64 	%rd6, %rd3, %rd5;
	ld.global.f32 	%f1, [%rd6];
	mul.wide.s32 	%rd7, %r1, 8;
	add.s64 	%rd8, %rd4, %rd7;
	ld.global.v2.f32 	{%f2, %f3}, [%rd8];
	mul.f32 	%f4, %f1, %f2;
	st.global.f32 	[%rd8], %f4;
	ld.global.f32 	%f5, [%rd6];
	mul.f32 	%f6, %f5, %f3;
	st.global.f32 	[%rd8+4], %f6;
$L__BB0_2:
	ret;

}


// ===== COMPILED SASS (sm_100) =====

	.target	sm_100

	.elftype	@"ET_EXEC"


//--------------------- .note.nv.tkinfo           --------------------------
	.section	.note.nv.tkinfo,"",@"SHT_NOTE"
	.sectionflags	@"SHF_NOTE_NV_TKINFO"
	.tkinfo
        /*0018*/ 	.word	0x00000002
        /*0030*/ 	.string	""
        /*0030*/ 	.string	"ptxas"
        /*0030*/ 	.string	"Cuda compilation tools, release 13.0, V13.0.88"
        /*0030*/ 	.string	"Build cuda_13.0.r13.0/compiler.36424714_0"
        /*0030*/ 	.string	"-arch sm_100 -m 64 "



//--------------------- .note.nv.cuinfo           --------------------------
	.section	.note.nv.cuinfo,"",@"SHT_NOTE"
	.sectionflags	@"SHF_NOTE_NV_CUINFO"
        /*0018*/ 	.short	0x0002
        /*001a*/ 	.short	0x0064
        /*001c*/ 	.short	0x0082
	.zero		2


//--------------------- .nv.info                  --------------------------
	.section	.nv.info,"",@"SHT_CUDA_INFO"
	.align	4


	//----- nvinfo : EIATTR_REGCOUNT
	.align		4
        /*0000*/ 	.byte	0x04, 0x2f
        /*0002*/ 	.short	(.L_1 - .L_0)
	.align		4
.L_0:
        /*0004*/ 	.word	index@(_Z19apply_window_kernelP6float2Pfii)
        /*0008*/ 	.word	0x0000000c


	//----- nvinfo : EIATTR_FRAME_SIZE
	.align		4
.L_1:
        /*000c*/ 	.byte	0x04, 0x11
        /*000e*/ 	.short	(.L_3 - .L_2)
	.align		4
.L_2:
        /*0010*/ 	.word	index@(_Z19apply_window_kernelP6float2Pfii)
        /*0014*/ 	.word	0x00000000


	//----- nvinfo : EIATTR_MIN_STACK_SIZE
	.align		4
.L_3:
        /*0018*/ 	.byte	0x04, 0x12
        /*001a*/ 	.short	(.L_5 - .L_4)
	.align		4
.L_4:
        /*001c*/ 	.word	index@(_Z19apply_window_kernelP6float2Pfii)
        /*0020*/ 	.word	0x00000000
.L_5:


//--------------------- .nv.compat                --------------------------
	.section	.nv.compat,"",@"SHT_CUDA_COMPAT_INFO"
	.align	4
        /*0000*/ 	.byte	0x02, 0x09, 0x00, 0x00, 0x02, 0x02, 0x01, 0x00, 0x02, 0x05, 0x05, 0x00, 0x03, 0x07, 0x01, 0x01
        /*0010*/ 	.byte	0x02, 0x03, 0x00, 0x00, 0x02, 0x06, 0x01, 0x00, 0x04, 0x0b, 0x08, 0x00, 0x09, 0x00, 0x00, 0x00
        /*0020*/ 	.byte	0x00, 0x00, 0x00, 0x00


//--------------------- .nv.info._Z19apply_window_kernelP6float2Pfii --------------------------
	.section	.nv.info._Z19apply_window_kernelP6float2Pfii,"",@"SHT_CUDA_INFO"
	.sectionflags	@""
	.align	4


	//----- nvinfo : EIATTR_CUDA_API_VERSION
	.align		4
        /*0000*/ 	.byte	0x04, 0x37
        /*0002*/ 	.short	(.L_7 - .L_6)
.L_6:
        /*0004*/ 	.word	0x00000082


	//----- nvinfo : EIATTR_KPARAM_INFO
	.align		4
.L_7:
        /*0008*/ 	.byte	0x04, 0x17
        /*000a*/ 	.short	(.L_9 - .L_8)
.L_8:
        /*000c*/ 	.word	0x00000000
        /*0010*/ 	.short	0x0003
        /*0012*/ 	.short	0x0014
        /*0014*/ 	.byte	0x00, 0xf0, 0x11, 0x00


	//----- nvinfo : EIATTR_KPARAM_INFO
	.align		4
.L_9:
        /*0018*/ 	.byte	0x04, 0x17
        /*001a*/ 	.short	(.L_11 - .L_10)
.L_10:
        /*001c*/ 	.word	0x00000000
        /*0020*/ 	.short	0x0002
        /*0022*/ 	.short	0x0010
        /*0024*/ 	.byte	0x00, 0xf0, 0x11, 0x00


	//----- nvinfo : EIATTR_KPARAM_INFO
	.align		4
.L_11:
        /*0028*/ 	.byte	0x04, 0x17
        /*002a*/ 	.short	(.L_13 - .L_12)
.L_12:
        /*002c*/ 	.word	0x00000000
        /*0030*/ 	.short	0x0001
        /*0032*/ 	.short	0x0008
        /*0034*/ 	.byte	0x00, 0xf5, 0x21, 0x00


	//----- nvinfo : EIATTR_KPARAM_INFO
	.align		4
.L_13:
        /*0038*/ 	.byte	0x04, 0x17
        /*003a*/ 	.short	(.L_15 - .L_14)
.L_14:
        /*003c*/ 	.word	0x00000000
        /*0040*/ 	.short	0x0000
        /*0042*/ 	.short	0x0000
        /*0044*/ 	.byte	0x00, 0xf5, 0x21, 0x00


	//----- nvinfo : EIATTR_SPARSE_MMA_MASK
	.align		4
.L_15:
        /*0048*/ 	.byte	0x03, 0x50
        /*004a*/ 	.short	0x0000


	//----- nvinfo : EIATTR_MAXREG_COUNT
	.align		4
        /*004c*/ 	.byte	0x03, 0x1b
        /*004e*/ 	.short	0x00ff


	//----- nvinfo : EIATTR_MERCURY_ISA_VERSION
	.align		4
        /*0050*/ 	.byte	0x03, 0x5f
        /*0052*/ 	.short	0x0101


	//----- nvinfo : EIATTR_VRC_CTA_INIT_COUNT
	.align		4
        /*0054*/ 	.byte	0x02, 0x4a
	.zero		1
	.zero		1


	//----- nvinfo : EIATTR_EXIT_INSTR_OFFSETS
	.align		4
        /*0058*/ 	.byte	0x04, 0x1c
        /*005a*/ 	.short	(.L_17 - .L_16)


	//   ....[0]....
.L_16:
        /*005c*/ 	.word	0x00000080


	//   ....[1]....
        /*0060*/ 	.word	0x00000150


	//----- nvinfo : EIATTR_CBANK_PARAM_SIZE
	.align		4
.L_17:
        /*0064*/ 	.byte	0x03, 0x19
        /*0066*/ 	.short	0x0018


	//----- nvinfo : EIATTR_PARAM_CBANK
	.align		4
        /*0068*/ 	.byte	0x04, 0x0a
        /*006a*/ 	.short	(.L_19 - .L_18)
	.align		4
.L_18:
        /*006c*/ 	.word	index@(.nv.constant0._Z19apply_window_kernelP6float2Pfii)
        /*0070*/ 	.short	0x0380
        /*0072*/ 	.short	0x0018


	//----- nvinfo : EIATTR_SW_WAR
	.align		4
.L_19:
        /*0074*/ 	.byte	0x04, 0x36
        /*0076*/ 	.short	(.L_21 - .L_20)
.L_20:
        /*0078*/ 	.word	0x00000008
.L_21:


//--------------------- .nv.callgraph             --------------------------
	.section	.nv.callgraph,"",@"SHT_CUDA_CALLGRAPH"
	.align	4
	.sectionentsize	8
	.align		4
        /*0000*/ 	.word	0x00000000
	.align		4
        /*0004*/ 	.word	0xffffffff
	.align		4
        /*0008*/ 	.word	0x00000000
	.align		4
        /*000c*/ 	.word	0xfffffffe
	.align		4
        /*0010*/ 	.word	0x00000000
	.align		4
        /*0014*/ 	.word	0xfffffffd
	.align		4
        /*0018*/ 	.word	0x00000000
	.align		4
        /*001c*/ 	.word	0xfffffffc


//--------------------- .text._Z19apply_window_kernelP6float2Pfii --------------------------
	.section	.text._Z19apply_window_kernelP6float2Pfii,"ax",@progbits
	.align	128
        .global         _Z19apply_window_kernelP6float2Pfii
        .type           _Z19apply_window_kernelP6float2Pfii,@function
        .size           _Z19apply_window_kernelP6float2Pfii,(.L_x_1 - _Z19apply_window_kernelP6float2Pfii)
        .other          _Z19apply_window_kernelP6float2Pfii,@"STO_CUDA_ENTRY STV_DEFAULT"
_Z19apply_window_kernelP6float2Pfii:
.text._Z19apply_window_kernelP6float2Pfii:
[----:B------:R-:W-:Y:S01]  /*0000*/  LDC R1, c[0x0][0x37c] ;  /* 0x0000df00ff017b82 */ /* 0x000fe20000000800 */
[----:B------:R-:W0:Y:S07]  /*0010*/  S2R R0, SR_TID.X ;  /* 0x0000000000007919 */ /* 0x000e2e0000002100 */
[----:B------:R-:W0:Y:S01]  /*0020*/  S2UR UR6, SR_CTAID.X ;  /* 0x00000000000679c3 */ /* 0x000e220000002500 */
[----:B------:R-:W1:Y:S07]  /*0030*/  LDCU.64 UR4, c[0x0][0x390] ;  /* 0x00007200ff0477ac */ /* 0x000e6e0008000a00 */
[----:B------:R-:W0:Y:S01]  /*0040*/  LDC R7, c[0x0][0x360] ;  /* 0x0000d800ff077b82 */ /* 0x000e220000000800 */
[----:B-1----:R-:W-:Y:S01]  /*0050*/  UIMAD UR4, UR5, UR4, URZ ;  /* 0x00000004050472a4 */ /* 0x002fe2000f8e02ff */
[----:B0-----:R-:W-:-:S05]  /*0060*/  IMAD R7, R7, UR6, R0 ;  /* 0x0000000607077c24 */ /* 0x001fca000f8e0200 */
[----:B------:R-:W-:-:S13]  /*0070*/  ISETP.GE.AND P0, PT, R7, UR4, PT ;  /* 0x0000000407007c0c */ /* 0x000fda000bf06270 */
[----:B------:R-:W-:Y:S05]  /*0080*/  @P0 EXIT ;  /* 0x000000000000094d */ /* 0x000fea0003800000 */
[----:B------:R-:W0:Y:S01]  /*0090*/  LDC.64 R2, c[0x0][0x388] ;  /* 0x0000e200ff027b82 */ /* 0x000e220000000a00 */
[----:B------:R-:W1:Y:S07]  /*00a0*/  LDCU.64 UR4, c[0x0][0x358] ;  /* 0x00006b00ff0477ac */ /* 0x000e6e0008000a00 */
[----:B------:R-:W2:Y:S01]  /*00b0*/  LDC.64 R4, c[0x0][0x380] ;  /* 0x0000e000ff047b82 */ /* 0x000ea20000000a00 */
[----:B0-----:R-:W-:-:S04]  /*00c0*/  IMAD.WIDE R2, R7, 0x4, R2 ;  /* 0x0000000407027825 */ /* 0x001fc800078e0202 */
[----:B--2---:R-:W-:Y:S02]  /*00d0*/  IMAD.WIDE R4, R7, 0x8, R4 ;  /* 0x0000000807047825 */ /* 0x004fe400078e0204 */
[----:B-1----:R-:W2:Y:S04]  /*00e0*/  LDG.E R7, desc[UR4][R2.64] ;  /* 0x0000000402077981 */ /* 0x002ea8000c1e1900 */
[----:B------:R-:W2:Y:S02]  /*00f0*/  LDG.E.64 R8, desc[UR4][R4.64] ;  /* 0x0000000404087981 */ /* 0x000ea4000c1e1b00 */
[----:B--2---:R-:W-:-:S05]  /*0100*/  FMUL R7, R7, R8 ;  /* 0x0000000807077220 */ /* 0x004fca0000400000 */
[----:B------:R-:W-:Y:S04]  /*0110*/  STG.E desc[UR4][R4.64], R7 ;  /* 0x0000000704007986 */ /* 0x000fe8000c101904 */
[----:B------:R-:W2:Y:S02]  /*0120*/  LDG.E R0, desc[UR4][R2.64] ;  /* 0x0000000402007981 */ /* 0x000ea4000c1e1900 */
[----:B--2---:R-:W-:-:S05]  /*0130*/  FMUL R9, R9, R0 ;  /* 0x0000000009097220 */ /* 0x004fca0000400000 */
[----:B------:R-:W-:Y:S01]  /*0140*/  STG.E desc[UR4][R4.64+0x4], R9 ;  /* 0x0000040904007986 */ /* 0x000fe2000c101904 */
[----:B------:R-:W-:Y:S05]  /*0150*/  EXIT ;  /* 0x000000000000794d */ /* 0x000fea0003800000 */
.L_x_0:
[----:B------:R-:W-:-:S00]  /*0160*/  BRA `(.L_x_0) ;  /* 0xfffffffc00fc7947 */ /* 0x000fc0000383ffff */
[----:B------:R-:W-:-:S00]  /*0170*/  NOP ;  /* 0x0000000000007918 */ /* 0x000fc00000000000 */
        /* <DEDUP_REMOVED lines=8> */
.L_x_1:


//--------------------- .nv.shared.reserved.0     --------------------------
	.section	.nv.shared.reserved.0,"aw",@nobits
	.weak		__nv_reservedSMEM_offset_0_alias
	.size		__nv_reservedSMEM_offset_0_alias, 0, 64
	.other		__nv_reservedSMEM_offset_0_alias,@"STO_CUDA_RESERVED_SHARED STV_DEFAULT"
__nv_reservedSMEM_offset_0_alias:
	.zero		0
	.zero		64


//--------------------- .nv.constant0._Z19apply_window_kernelP6float2Pfii --------------------------
	.section	.nv.constant0._Z19apply_window_kernelP6float2Pfii,"a",@progbits
	.sectionflags	@""
	.align	4
.nv.constant0._Z19apply_window_kernelP6float2Pfii:
	.zero		920


//--------------------- SYMBOLS --------------------------

	.type		.nv.reservedSmem.offset0,@object
	.size		.nv.reservedSmem.offset0,0x4
